	.headerflags	@"EF_CUDA_TEXMODE_UNIFIED EF_CUDA_64BIT_ADDRESS EF_CUDA_ACCELERATORS EF_CUDA_SM90 EF_CUDA_VIRTUAL_SM(EF_CUDA_SM90)"
	.elftype	@"ET_EXEC"


//--------------------- .nv.info                  --------------------------
	.section	.nv.info,"",@"SHT_CUDA_INFO"
	.align	4


	//----- nvinfo : EIATTR_REGCOUNT
	.align		4
        /*0000*/ 	.byte	0x04, 0x2f
        /*0002*/ 	.short	(.L_1 - .L_0)
	.align		4
.L_0:
        /*0004*/ 	.word	index@(triton_poi_fused_mul_7)
        /*0008*/ 	.word	0x00000010


	//----- nvinfo : EIATTR_MIN_STACK_SIZE
	.align		4
.L_1:
        /*000c*/ 	.byte	0x04, 0x12
        /*000e*/ 	.short	(.L_3 - .L_2)
	.align		4
.L_2:
        /*0010*/ 	.word	index@(triton_poi_fused_mul_7)
        /*0014*/ 	.word	0x00000000


	//----- nvinfo : EIATTR_FRAME_SIZE
	.align		4
.L_3:
        /*0018*/ 	.byte	0x04, 0x11
        /*001a*/ 	.short	(.L_5 - .L_4)
	.align		4
.L_4:
        /*001c*/ 	.word	index@(triton_poi_fused_mul_7)
        /*0020*/ 	.word	0x00000000


	//----- nvinfo : EIATTR_MIN_STACK_SIZE
	.align		4
.L_5:
        /*0024*/ 	.byte	0x04, 0x12
        /*0026*/ 	.short	(.L_7 - .L_6)
	.align		4
.L_6:
        /*0028*/ 	.word	index@(triton_poi_fused_mul_7)
        /*002c*/ 	.word	0x00000000
.L_7:


//--------------------- .nv.info.triton_poi_fused_mul_7 --------------------------
	.section	.nv.info.triton_poi_fused_mul_7,"",@"SHT_CUDA_INFO"
	.sectionflags	@""
	.align	4


	//----- nvinfo : EIATTR_CUDA_API_VERSION
	.align		4
        /*0000*/ 	.byte	0x04, 0x37
        /*0002*/ 	.short	(.L_9 - .L_8)
.L_8:
        /*0004*/ 	.word	0x0000007c


	//----- nvinfo : EIATTR_KPARAM_INFO
	.align		4
.L_9:
        /*0008*/ 	.byte	0x04, 0x17
        /*000a*/ 	.short	(.L_11 - .L_10)
.L_10:
        /*000c*/ 	.word	0x00000000
        /*0010*/ 	.short	0x0003
        /*0012*/ 	.short	0x0018
        /*0014*/ 	.byte	0x00, 0xf0, 0x11, 0x00


	//----- nvinfo : EIATTR_KPARAM_INFO
	.align		4
.L_11:
        /*0018*/ 	.byte	0x04, 0x17
        /*001a*/ 	.short	(.L_13 - .L_12)
.L_12:
        /*001c*/ 	.word	0x00000000
        /*0020*/ 	.short	0x0002
        /*0022*/ 	.short	0x0010
        /*0024*/ 	.byte	0x00, 0xf4, 0x21, 0x00


	//----- nvinfo : EIATTR_KPARAM_INFO
	.align		4
.L_13:
        /*0028*/ 	.byte	0x04, 0x17
        /*002a*/ 	.short	(.L_15 - .L_14)
.L_14:
        /*002c*/ 	.word	0x00000000
        /*0030*/ 	.short	0x0001
        /*0032*/ 	.short	0x0008
        /*0034*/ 	.byte	0x00, 0xf4, 0x21, 0x00


	//----- nvinfo : EIATTR_KPARAM_INFO
	.align		4
.L_15:
        /*0038*/ 	.byte	0x04, 0x17
        /*003a*/ 	.short	(.L_17 - .L_16)
.L_16:
        /*003c*/ 	.word	0x00000000
        /*0040*/ 	.short	0x0000
        /*0042*/ 	.short	0x0000
        /*0044*/ 	.byte	0x00, 0xf4, 0x21, 0x00


	//----- nvinfo : EIATTR_SPARSE_MMA_MASK
	.align		4
.L_17:
        /*0048*/ 	.byte	0x03, 0x50
        /*004a*/ 	.short	0x0000


	//----- nvinfo : EIATTR_MAXREG_COUNT
	.align		4
        /*004c*/ 	.byte	0x03, 0x1b
        /*004e*/ 	.short	0x00ff


	//----- nvinfo : EIATTR_EXIT_INSTR_OFFSETS
	.align		4
        /*0050*/ 	.byte	0x04, 0x1c
        /*0052*/ 	.short	(.L_19 - .L_18)


	//   ....[0]....
.L_18:
        /*0054*/ 	.word	0x000001d0


	//   ....[1]....
        /*0058*/ 	.word	0x000001f0


	//----- nvinfo : EIATTR_REQNTID
	.align		4
.L_19:
        /*005c*/ 	.byte	0x04, 0x10
        /*005e*/ 	.short	(.L_21 - .L_20)
.L_20:
        /*0060*/ 	.word	0x00000020
        /*0064*/ 	.word	0x00000001
        /*0068*/ 	.word	0x00000001


	//----- nvinfo : EIATTR_CBANK_PARAM_SIZE
	.align		4
.L_21:
        /*006c*/ 	.byte	0x03, 0x19
        /*006e*/ 	.short	0x001c


	//----- nvinfo : EIATTR_PARAM_CBANK
	.align		4
        /*0070*/ 	.byte	0x04, 0x0a
        /*0072*/ 	.short	(.L_23 - .L_22)
	.align		4
.L_22:
        /*0074*/ 	.word	index@(.nv.constant0.triton_poi_fused_mul_7)
        /*0078*/ 	.short	0x0210
        /*007a*/ 	.short	0x001c


	//----- nvinfo : EIATTR_SW_WAR
	.align		4
.L_23:
        /*007c*/ 	.byte	0x04, 0x36
        /*007e*/ 	.short	(.L_25 - .L_24)
.L_24:
        /*0080*/ 	.word	0x00000008
.L_25:


//--------------------- .nv.callgraph             --------------------------
	.section	.nv.callgraph,"",@"SHT_CUDA_CALLGRAPH"
	.align	4
	.sectionentsize	8
	.align		4
        /*0000*/ 	.word	0x00000000
	.align		4
        /*0004*/ 	.word	0xffffffff
	.align		4
        /*0008*/ 	.word	0x00000000
	.align		4
        /*000c*/ 	.word	0xfffffffe
	.align		4
        /*0010*/ 	.word	0x00000000
	.align		4
        /*0014*/ 	.word	0xfffffffd
	.align		4
        /*0018*/ 	.word	0x00000000
	.align		4
        /*001c*/ 	.word	0xfffffffc


//--------------------- .text.triton_poi_fused_mul_7 --------------------------
	.section	.text.triton_poi_fused_mul_7,"ax",@progbits
	.align	128
        .global         triton_poi_fused_mul_7
        .type           triton_poi_fused_mul_7,@function
        .size           triton_poi_fused_mul_7,(.L_x_1 - triton_poi_fused_mul_7)
        .other          triton_poi_fused_mul_7,@"STO_CUDA_ENTRY STV_DEFAULT"
triton_poi_fused_mul_7:
.text.triton_poi_fused_mul_7:
[----:B------:R-:W0:Y:S02]  /*0000*/  LDC R1, c[0x0][0x28] ;  /* 0x00000a00ff017b82 */ /* 0x000e240000000800 */
[----:B------:R-:W1:Y:S01]  /*0010*/  S2R R0, SR_TID.X ;  /* 0x0000000000007919 */ /* 0x000e620000002100 */
[----:B------:R-:W2:Y:S01]  /*0020*/  LDC.64 R4, c[0x0][0x218] ;  /* 0x00008600ff047b82 */ /* 0x000ea20000000a00 */
[----:B------:R-:W-:Y:S01]  /*0030*/  CS2R R10, SRZ ;  /* 0x00000000000a7805 */ /* 0x000fe2000001ff00 */
[----:B------:R-:W-:Y:S01]  /*0040*/  IMAD.MOV.U32 R13, RZ, RZ, RZ ;  /* 0x000000ffff0d7224 */ /* 0x000fe200078e00ff */
[----:B------:R-:W3:Y:S01]  /*0050*/  S2R R9, SR_CTAID.X ;  /* 0x0000000000097919 */ /* 0x000ee20000002500 */
[----:B------:R-:W-:Y:S01]  /*0060*/  ULDC.64 UR4, c[0x0][0x208] ;  /* 0x0000820000047ab9 */ /* 0x000fe20000000a00 */
[----:B-1----:R-:W-:Y:S01]  /*0070*/  IMAD.SHL.U32 R0, R0, 0x2, RZ ;  /* 0x0000000200007824 */ /* 0x002fe200078e00ff */
[----:B---3--:R-:W-:-:S04]  /*0080*/  SHF.R.S32.HI R2, RZ, 0x19, R9 ;  /* 0x00000019ff027819 */ /* 0x008fc80000011409 */
[----:B------:R-:W-:Y:S02]  /*0090*/  LOP3.LUT R0, R0, 0x3e, RZ, 0xc0, !PT ;  /* 0x0000003e00007812 */ /* 0x000fe400078ec0ff */
[----:B------:R-:W-:-:S03]  /*00a0*/  SGXT R2, R2, 0x1 ;  /* 0x000000010202781a */ /* 0x000fc60000000200 */
[----:B------:R-:W-:-:S05]  /*00b0*/  IMAD R9, R9, 0x40, R0 ;  /* 0x0000004009097824 */ /* 0x000fca00078e0200 */
[----:B------:R-:W-:Y:S02]  /*00c0*/  LEA.HI R0, R2, R9, RZ, 0x2 ;  /* 0x0000000902007211 */ /* 0x000fe400078f10ff */
[----:B------:R-:W1:Y:S01]  /*00d0*/  LDC.64 R2, c[0x0][0x210] ;  /* 0x00008400ff027b82 */ /* 0x000e620000000a00 */
[----:B------:R-:W-:Y:S02]  /*00e0*/  ISETP.GE.AND P0, PT, R9, 0x40, PT ;  /* 0x000000400900780c */ /* 0x000fe40003f06270 */
[----:B------:R-:W-:-:S04]  /*00f0*/  SHF.R.S32.HI R0, RZ, 0x2, R0 ;  /* 0x00000002ff007819 */ /* 0x000fc80000011400 */
[----:B------:R-:W-:-:S04]  /*0100*/  LEA.HI R6, R0, R0, RZ, 0x2 ;  /* 0x0000000000067211 */ /* 0x000fc800078f10ff */
[----:B------:R-:W-:-:S04]  /*0110*/  LOP3.LUT R7, R6, 0xfffffffc, RZ, 0xc0, !PT ;  /* 0xfffffffc06077812 */ /* 0x000fc800078ec0ff */
[----:B------:R-:W-:Y:S01]  /*0120*/  IADD3 R7, R0, -R7, RZ ;  /* 0x8000000700077210 */ /* 0x000fe20007ffe0ff */
[----:B------:R-:W-:-:S04]  /*0130*/  HFMA2.MMA R0, -RZ, RZ, 0, 0 ;  /* 0x00000000ff007435 */ /* 0x000fc800000001ff */
[----:B--2---:R-:W-:Y:S02]  /*0140*/  IMAD.WIDE R4, R7, 0x4, R4 ;  /* 0x0000000407047825 */ /* 0x004fe400078e0204 */
[----:B------:R-:W2:Y:S02]  /*0150*/  LDC.64 R6, c[0x0][0x220] ;  /* 0x00008800ff067b82 */ /* 0x000ea40000000a00 */
[C---:B-1----:R-:W-:Y:S01]  /*0160*/  IMAD.WIDE R2, R9.reuse, 0x4, R2 ;  /* 0x0000000409027825 */ /* 0x042fe200078e0202 */
[----:B------:R-:W3:Y:S04]  /*0170*/  @!P0 LDG.E.EL R13, desc[UR4][R4.64] ;  /* 0x00000004040d8981 */ /* 0x000ee8000c2e1900 */
[----:B------:R-:W3:Y:S04]  /*0180*/  @!P0 LDG.E.64 R10, desc[UR4][R2.64] ;  /* 0x00000004020a8981 */ /* 0x000ee8000c1e1b00 */
[----:B------:R-:W4:Y:S01]  /*0190*/  @!P0 LDG.E.EL R0, desc[UR4][R4.64] ;  /* 0x0000000404008981 */ /* 0x000f22000c2e1900 */
[----:B--2---:R-:W-:-:S04]  /*01a0*/  IMAD.WIDE R6, R9, 0x4, R6 ;  /* 0x0000000409067825 */ /* 0x004fc800078e0206 */
[----:B---3--:R-:W-:Y:S01]  /*01b0*/  FMUL R10, R13, R10 ;  /* 0x0000000a0d0a7220 */ /* 0x008fe20000400000 */
[----:B----4-:R-:W-:Y:S01]  /*01c0*/  FMUL R11, R0, R11 ;  /* 0x0000000b000b7220 */ /* 0x010fe20000400000 */
[----:B------:R-:W-:Y:S06]  /*01d0*/  @P0 EXIT ;  /* 0x000000000000094d */ /* 0x000fec0003800000 */
[----:B------:R-:W-:Y:S01]  /*01e0*/  STG.E.64 desc[UR4][R6.64], R10 ;  /* 0x0000000a06007986 */ /* 0x000fe2000c101b04 */
[----:B------:R-:W-:Y:S05]  /*01f0*/  EXIT ;  /* 0x000000000000794d */ /* 0x000fea0003800000 */
.L_x_0:
[----:B------:R-:W-:-:S00]  /*0200*/  BRA `(.L_x_0) ;  /* 0xfffffffc00fc7947 */ /* 0x000fc0000383ffff */
[----:B------:R-:W-:-:S00]  /*0210*/  NOP ;  /* 0x0000000000007918 */ /* 0x000fc00000000000 */
        /* <DEDUP_REMOVED lines=14> */
.L_x_1:


//--------------------- .nv.constant0.triton_poi_fused_mul_7 --------------------------
	.section	.nv.constant0.triton_poi_fused_mul_7,"a",@progbits
	.sectionflags	@""
	.align	4
.nv.constant0.triton_poi_fused_mul_7:
	.zero		556
